	.headerflags	@"EF_CUDA_TEXMODE_UNIFIED EF_CUDA_64BIT_ADDRESS EF_CUDA_ACCELERATORS EF_CUDA_SM90 EF_CUDA_VIRTUAL_SM(EF_CUDA_SM90)"
	.elftype	@"ET_EXEC"


//--------------------- .nv.info                  --------------------------
	.section	.nv.info,"",@"SHT_CUDA_INFO"
	.align	4


	//----- nvinfo : EIATTR_REGCOUNT
	.align		4
        /*0000*/ 	.byte	0x04, 0x2f
        /*0002*/ 	.short	(.L_1 - .L_0)
	.align		4
.L_0:
        /*0004*/ 	.word	index@(triton_poi_fused_cat_0)
        /*0008*/ 	.word	0x00000020


	//----- nvinfo : EIATTR_MIN_STACK_SIZE
	.align		4
.L_1:
        /*000c*/ 	.byte	0x04, 0x12
        /*000e*/ 	.short	(.L_3 - .L_2)
	.align		4
.L_2:
        /*0010*/ 	.word	index@(triton_poi_fused_cat_0)
        /*0014*/ 	.word	0x00000000


	//----- nvinfo : EIATTR_FRAME_SIZE
	.align		4
.L_3:
        /*0018*/ 	.byte	0x04, 0x11
        /*001a*/ 	.short	(.L_5 - .L_4)
	.align		4
.L_4:
        /*001c*/ 	.word	index@(triton_poi_fused_cat_0)
        /*0020*/ 	.word	0x00000000


	//----- nvinfo : EIATTR_MIN_STACK_SIZE
	.align		4
.L_5:
        /*0024*/ 	.byte	0x04, 0x12
        /*0026*/ 	.short	(.L_7 - .L_6)
	.align		4
.L_6:
        /*0028*/ 	.word	index@(triton_poi_fused_cat_0)
        /*002c*/ 	.word	0x00000000
.L_7:


//--------------------- .nv.info.triton_poi_fused_cat_0 --------------------------
	.section	.nv.info.triton_poi_fused_cat_0,"",@"SHT_CUDA_INFO"
	.sectionflags	@""
	.align	4


	//----- nvinfo : EIATTR_CUDA_API_VERSION
	.align		4
        /*0000*/ 	.byte	0x04, 0x37
        /*0002*/ 	.short	(.L_9 - .L_8)
.L_8:
        /*0004*/ 	.word	0x0000007c


	//----- nvinfo : EIATTR_KPARAM_INFO
	.align		4
.L_9:
        /*0008*/ 	.byte	0x04, 0x17
        /*000a*/ 	.short	(.L_11 - .L_10)
.L_10:
        /*000c*/ 	.word	0x00000000
        /*0010*/ 	.short	0x0002
        /*0012*/ 	.short	0x0010
        /*0014*/ 	.byte	0x00, 0xf0, 0x11, 0x00


	//----- nvinfo : EIATTR_KPARAM_INFO
	.align		4
.L_11:
        /*0018*/ 	.byte	0x04, 0x17
        /*001a*/ 	.short	(.L_13 - .L_12)
.L_12:
        /*001c*/ 	.word	0x00000000
        /*0020*/ 	.short	0x0001
        /*0022*/ 	.short	0x0008
        /*0024*/ 	.byte	0x00, 0xf4, 0x21, 0x00


	//----- nvinfo : EIATTR_KPARAM_INFO
	.align		4
.L_13:
        /*0028*/ 	.byte	0x04, 0x17
        /*002a*/ 	.short	(.L_15 - .L_14)
.L_14:
        /*002c*/ 	.word	0x00000000
        /*0030*/ 	.short	0x0000
        /*0032*/ 	.short	0x0000
        /*0034*/ 	.byte	0x00, 0xf4, 0x21, 0x00


	//----- nvinfo : EIATTR_SPARSE_MMA_MASK
	.align		4
.L_15:
        /*0038*/ 	.byte	0x03, 0x50
        /*003a*/ 	.short	0x0000


	//----- nvinfo : EIATTR_MAXREG_COUNT
	.align		4
        /*003c*/ 	.byte	0x03, 0x1b
        /*003e*/ 	.short	0x00ff


	//----- nvinfo : EIATTR_EXIT_INSTR_OFFSETS
	.align		4
        /*0040*/ 	.byte	0x04, 0x1c
        /*0042*/ 	.short	(.L_17 - .L_16)


	//   ....[0]....
.L_16:
        /*0044*/ 	.word	0x00000b20


	//   ....[1]....
        /*0048*/ 	.word	0x00000b40


	//----- nvinfo : EIATTR_REQNTID
	.align		4
.L_17:
        /*004c*/ 	.byte	0x04, 0x10
        /*004e*/ 	.short	(.L_19 - .L_18)
.L_18:
        /*0050*/ 	.word	0x00000080
        /*0054*/ 	.word	0x00000001
        /*0058*/ 	.word	0x00000001


	//----- nvinfo : EIATTR_CBANK_PARAM_SIZE
	.align		4
.L_19:
        /*005c*/ 	.byte	0x03, 0x19
        /*005e*/ 	.short	0x0014


	//----- nvinfo : EIATTR_PARAM_CBANK
	.align		4
        /*0060*/ 	.byte	0x04, 0x0a
        /*0062*/ 	.short	(.L_21 - .L_20)
	.align		4
.L_20:
        /*0064*/ 	.word	index@(.nv.constant0.triton_poi_fused_cat_0)
        /*0068*/ 	.short	0x0210
        /*006a*/ 	.short	0x0014


	//----- nvinfo : EIATTR_SW_WAR
	.align		4
.L_21:
        /*006c*/ 	.byte	0x04, 0x36
        /*006e*/ 	.short	(.L_23 - .L_22)
.L_22:
        /*0070*/ 	.word	0x00000008
.L_23:


//--------------------- .nv.callgraph             --------------------------
	.section	.nv.callgraph,"",@"SHT_CUDA_CALLGRAPH"
	.align	4
	.sectionentsize	8
	.align		4
        /*0000*/ 	.word	0x00000000
	.align		4
        /*0004*/ 	.word	0xffffffff
	.align		4
        /*0008*/ 	.word	0x00000000
	.align		4
        /*000c*/ 	.word	0xfffffffe
	.align		4
        /*0010*/ 	.word	0x00000000
	.align		4
        /*0014*/ 	.word	0xfffffffd
	.align		4
        /*0018*/ 	.word	0x00000000
	.align		4
        /*001c*/ 	.word	0xfffffffc


//--------------------- .text.triton_poi_fused_cat_0 --------------------------
	.section	.text.triton_poi_fused_cat_0,"ax",@progbits
	.align	128
        .global         triton_poi_fused_cat_0
        .type           triton_poi_fused_cat_0,@function
        .size           triton_poi_fused_cat_0,(.L_x_1 - triton_poi_fused_cat_0)
        .other          triton_poi_fused_cat_0,@"STO_CUDA_ENTRY STV_DEFAULT"
triton_poi_fused_cat_0:
.text.triton_poi_fused_cat_0:
[----:B------:R-:W0:Y:S01]  /*0000*/  LDC R1, c[0x0][0x28] ;  /* 0x00000a00ff017b82 */ /* 0x000e220000000800 */
[----:B------:R-:W1:Y:S07]  /*0010*/  S2R R0, SR_TID.X ;  /* 0x0000000000007919 */ /* 0x000e6e0000002100 */
[----:B------:R-:W2:Y:S01]  /*0020*/  LDC.64 R4, c[0x0][0x210] ;  /* 0x00008400ff047b82 */ /* 0x000ea20000000a00 */
[----:B------:R-:W-:Y:S01]  /*0030*/  CS2R R22, SRZ ;  /* 0x0000000000167805 */ /* 0x000fe2000001ff00 */
[----:B------:R-:W-:Y:S01]  /*0040*/  ULDC.64 UR4, c[0x0][0x208] ;  /* 0x0000820000047ab9 */ /* 0x000fe20000000a00 */
[----:B------:R-:W3:Y:S01]  /*0050*/  S2R R3, SR_CTAID.X ;  /* 0x0000000000037919 */ /* 0x000ee20000002500 */
[----:B-1----:R-:W-:-:S05]  /*0060*/  IMAD.SHL.U32 R0, R0, 0x2, RZ ;  /* 0x0000000200007824 */ /* 0x002fca00078e00ff */
[----:B------:R-:W-:-:S05]  /*0070*/  LOP3.LUT R0, R0, 0xfe, RZ, 0xc0, !PT ;  /* 0x000000fe00007812 */ /* 0x000fca00078ec0ff */
[----:B---3--:R-:W-:-:S04]  /*0080*/  IMAD R16, R3, 0x100, R0 ;  /* 0x0000010003107824 */ /* 0x008fc800078e0200 */
[----:B------:R-:W-:-:S05]  /*0090*/  IMAD.HI R0, R16, 0x2aaaaaab, RZ ;  /* 0x2aaaaaab10007827 */ /* 0x000fca00078e02ff */
[----:B------:R-:W-:-:S04]  /*00a0*/  SHF.R.S32.HI R3, RZ, 0x1, R0 ;  /* 0x00000001ff037819 */ /* 0x000fc80000011400 */
[----:B------:R-:W-:Y:S01]  /*00b0*/  LEA.HI R3, R0, R3, RZ, 0x1 ;  /* 0x0000000300037211 */ /* 0x000fe200078f08ff */
[----:B------:R-:W-:-:S04]  /*00c0*/  VIADD R0, R16, 0x1 ;  /* 0x0000000110007836 */ /* 0x000fc80000000000 */
[C---:B------:R-:W-:Y:S02]  /*00d0*/  IMAD R20, R3.reuse, -0xc, R16 ;  /* 0xfffffff403147824 */ /* 0x040fe400078e0210 */
[----:B------:R-:W-:Y:S02]  /*00e0*/  IMAD.SHL.U32 R15, R3, 0x10, RZ ;  /* 0x00000010030f7824 */ /* 0x000fe400078e00ff */
[----:B------:R-:W-:Y:S01]  /*00f0*/  IMAD.HI R2, R0, 0x2aaaaaab, RZ ;  /* 0x2aaaaaab00027827 */ /* 0x000fe200078e02ff */
[----:B------:R-:W-:-:S03]  /*0100*/  ISETP.GE.AND P0, PT, R20, 0x4, PT ;  /* 0x000000041400780c */ /* 0x000fc60003f06270 */
[----:B------:R-:W-:Y:S01]  /*0110*/  IMAD R17, R20, 0x4, R15 ;  /* 0x0000000414117824 */ /* 0x000fe200078e020f */
[----:B------:R-:W-:-:S03]  /*0120*/  ISETP.LT.AND P5, PT, R16, 0xc0, !P0 ;  /* 0x000000c01000780c */ /* 0x000fc600047a1270 */
[----:B--2---:R-:W-:Y:S01]  /*0130*/  IMAD.WIDE R6, R17, 0x4, R4 ;  /* 0x0000000411067825 */ /* 0x004fe200078e0204 */
[----:B------:R-:W-:Y:S02]  /*0140*/  CS2R R18, SRZ ;  /* 0x0000000000127805 */ /* 0x000fe4000001ff00 */
[----:B------:R-:W-:-:S07]  /*0150*/  SHF.R.U32.HI R3, RZ, 0x1, R2 ;  /* 0x00000001ff037819 */ /* 0x000fce0000011602 */
[----:B------:R-:W2:Y:S01]  /*0160*/  @P5 LDG.E.EL R22, desc[UR4][R6.64] ;  /* 0x0000000406165981 */ /* 0x000ea2000c2e1900 */
[----:B------:R-:W-:Y:S01]  /*0170*/  LEA.HI R3, R2, R3, RZ, 0x1 ;  /* 0x0000000302037211 */ /* 0x000fe200078f08ff */
[----:B------:R-:W-:Y:S02]  /*0180*/  IMAD.MOV.U32 R21, RZ, RZ, RZ ;  /* 0x000000ffff157224 */ /* 0x000fe400078e00ff */
[----:B------:R-:W3:Y:S02]  /*0190*/  @P5 LDG.E.EL R18, desc[UR4][R6.64+0x4] ;  /* 0x0000040406125981 */ /* 0x000ee4000c2e1900 */
[----:B------:R-:W-:Y:S02]  /*01a0*/  IMAD R3, R3, -0xc, R0 ;  /* 0xfffffff403037824 */ /* 0x000fe400078e0200 */
[----:B------:R-:W4:Y:S02]  /*01b0*/  @P5 LDG.E.EL R21, desc[UR4][R6.64+0x8] ;  /* 0x0000080406155981 */ /* 0x000f24000c2e1900 */
[----:B------:R-:W-:-:S02]  /*01c0*/  IMAD R15, R3, 0x4, R15 ;  /* 0x00000004030f7824 */ /* 0x000fc400078e020f */
[----:B------:R-:W-:Y:S02]  /*01d0*/  IMAD.MOV.U32 R14, RZ, RZ, RZ ;  /* 0x000000ffff0e7224 */ /* 0x000fe400078e00ff */
[----:B------:R-:W-:-:S05]  /*01e0*/  IMAD.WIDE R2, R15, 0x4, R4 ;  /* 0x000000040f027825 */ /* 0x000fca00078e0204 */
[----:B------:R-:W5:Y:S01]  /*01f0*/  @P5 LDG.E.EL R14, desc[UR4][R2.64] ;  /* 0x00000004020e5981 */ /* 0x000f62000c2e1900 */
[----:B------:R-:W-:Y:S02]  /*0200*/  CS2R R24, SRZ ;  /* 0x0000000000187805 */ /* 0x000fe4000001ff00 */
[----:B------:R-:W-:Y:S01]  /*0210*/  ISETP.GT.AND P1, PT, R20, 0x7, PT ;  /* 0x000000071400780c */ /* 0x000fe20003f24270 */
[----:B------:R-:W5:Y:S03]  /*0220*/  @P5 LDG.E.EL R19, desc[UR4][R2.64+0x4] ;  /* 0x0000040402135981 */ /* 0x000f66000c2e1900 */
[----:B------:R-:W-:Y:S01]  /*0230*/  ISETP.LT.AND P4, PT, R16, 0xc0, P1 ;  /* 0x000000c01000780c */ /* 0x000fe20000f81270 */
[----:B------:R1:W5:Y:S01]  /*0240*/  @P5 LDG.E.EL R24, desc[UR4][R6.64+0xc] ;  /* 0x00000c0406185981 */ /* 0x000362000c2e1900 */
[----:B------:R-:W-:-:S03]  /*0250*/  VIADD R13, R17, 0xffffffe0 ;  /* 0xffffffe0110d7836 */ /* 0x000fc60000000000 */
[----:B------:R-:W5:Y:S01]  /*0260*/  @P5 LDG.E.EL R23, desc[UR4][R2.64+0x8] ;  /* 0x0000080402175981 */ /* 0x000f62000c2e1900 */
[----:B------:R-:W-:Y:S02]  /*0270*/  IMAD.MOV.U32 R0, RZ, RZ, RZ ;  /* 0x000000ffff007224 */ /* 0x000fe400078e00ff */
[----:B------:R-:W-:Y:S01]  /*0280*/  IMAD.WIDE R12, R13, 0x4, R4 ;  /* 0x000000040d0c7825 */ /* 0x000fe200078e0204 */
[----:B------:R-:W-:-:S03]  /*0290*/  CS2R R26, SRZ ;  /* 0x00000000001a7805 */ /* 0x000fc6000001ff00 */
[----:B------:R-:W-:Y:S01]  /*02a0*/  VIADD R9, R15, 0xffffffe0 ;  /* 0xffffffe00f097836 */ /* 0x000fe20000000000 */
[----:B------:R1:W5:Y:S01]  /*02b0*/  @P4 LDG.E.EL R0, desc[UR4][R12.64] ;  /* 0x000000040c004981 */ /* 0x000362000c2e1900 */
[----:B------:R-:W-:Y:S02]  /*02c0*/  VIADD R11, R17, 0xffffffe1 ;  /* 0xffffffe1110b7836 */ /* 0x000fe40000000000 */
[----:B------:R-:W-:-:S04]  /*02d0*/  IMAD.WIDE R8, R9, 0x4, R4 ;  /* 0x0000000409087825 */ /* 0x000fc800078e0204 */
[--C-:B-1----:R-:W-:Y:S01]  /*02e0*/  IMAD.WIDE R6, R11, 0x4, R4.reuse ;  /* 0x000000040b067825 */ /* 0x102fe200078e0204 */
[----:B------:R-:W5:Y:S03]  /*02f0*/  @P4 LDG.E.EL R26, desc[UR4][R8.64] ;  /* 0x00000004081a4981 */ /* 0x000f66000c2e1900 */
[----:B------:R-:W-:Y:S01]  /*0300*/  VIADD R11, R15, 0xffffffe1 ;  /* 0xffffffe10f0b7836 */ /* 0x000fe20000000000 */
[----:B------:R1:W5:Y:S01]  /*0310*/  @P4 LDG.E.EL R25, desc[UR4][R6.64] ;  /* 0x0000000406194981 */ /* 0x000362000c2e1900 */
[----:B------:R-:W-:Y:S02]  /*0320*/  VIADD R29, R17, 0xffffffe2 ;  /* 0xffffffe2111d7836 */ /* 0x000fe40000000000 */
[----:B------:R-:W-:-:S04]  /*0330*/  IMAD.WIDE R10, R11, 0x4, R4 ;  /* 0x000000040b0a7825 */ /* 0x000fc800078e0204 */
[----:B------:R-:W-:Y:S01]  /*0340*/  IMAD.MOV.U32 R28, RZ, RZ, RZ ;  /* 0x000000ffff1c7224 */ /* 0x000fe200078e00ff */
[----:B------:R1:W5:Y:S01]  /*0350*/  @P4 LDG.E.EL R27, desc[UR4][R10.64] ;  /* 0x000000040a1b4981 */ /* 0x000362000c2e1900 */
[----:B0-----:R-:W-:-:S04]  /*0360*/  IMAD.WIDE R12, R29, 0x4, R4 ;  /* 0x000000041d0c7825 */ /* 0x001fc800078e0204 */
[----:B-1----:R-:W-:Y:S01]  /*0370*/  VIADD R7, R15, 0xffffffe2 ;  /* 0xffffffe20f077836 */ /* 0x002fe20000000000 */
[----:B------:R0:W5:Y:S01]  /*0380*/  @P4 LDG.E.EL R28, desc[UR4][R12.64] ;  /* 0x000000040c1c4981 */ /* 0x000162000c2e1900 */
[----:B------:R-:W-:Y:S02]  /*0390*/  IMAD.MOV.U32 R29, RZ, RZ, RZ ;  /* 0x000000ffff1d7224 */ /* 0x000fe400078e00ff */
[----:B------:R-:W-:-:S05]  /*03a0*/  IMAD.WIDE R6, R7, 0x4, R4 ;  /* 0x0000000407067825 */ /* 0x000fca00078e0204 */
[----:B------:R1:W5:Y:S01]  /*03b0*/  @P4 LDG.E.EL R29, desc[UR4][R6.64] ;  /* 0x00000004061d4981 */ /* 0x000362000c2e1900 */
[----:B------:R-:W-:Y:S01]  /*03c0*/  LOP3.LUT R20, R20, 0xfffffffc, RZ, 0xc0, !PT ;  /* 0xfffffffc14147812 */ /* 0x000fe200078ec0ff */
[----:B------:R-:W-:-:S04]  /*03d0*/  VIADD R11, R17, 0xfffffff1 ;  /* 0xfffffff1110b7836 */ /* 0x000fc80000000000 */
[----:B------:R-:W-:-:S04]  /*03e0*/  IMAD.WIDE R10, R11, 0x4, R4 ;  /* 0x000000040b0a7825 */ /* 0x000fc800078e0204 */
[----:B0-----:R-:W-:-:S04]  /*03f0*/  VIADD R13, R17, 0xfffffff2 ;  /* 0xfffffff2110d7836 */ /* 0x001fc80000000000 */
[----:B------:R-:W-:Y:S01]  /*0400*/  IMAD.WIDE R12, R13, 0x4, R4 ;  /* 0x000000040d0c7825 */ /* 0x000fe200078e0204 */
[----:B--2---:R-:W-:-:S04]  /*0410*/  SEL R22, R22, RZ, P5 ;  /* 0x000000ff16167207 */ /* 0x004fc80002800000 */
[----:B------:R-:W-:Y:S02]  /*0420*/  FSETP.NAN.AND P2, PT, R22, R22, PT ;  /* 0x000000161600720b */ /* 0x000fe40003f48000 */
[----:B---3--:R-:W-:-:S04]  /*0430*/  SEL R9, R18, RZ, P5 ;  /* 0x000000ff12097207 */ /* 0x008fc80002800000 */
[----:B------:R-:W-:Y:S02]  /*0440*/  FSETP.GEU.AND P3, PT, R22, R9, PT ;  /* 0x000000091600720b */ /* 0x000fe40003f6e000 */
[----:B----4-:R-:W-:-:S05]  /*0450*/  SEL R21, R21, RZ, P5 ;  /* 0x000000ff15157207 */ /* 0x010fca0002800000 */
[----:B------:R-:W-:-:S04]  /*0460*/  @!P2 FSEL R22, R22, R9, !P3 ;  /* 0x000000091616a208 */ /* 0x000fc80005800000 */
[----:B------:R-:W-:Y:S02]  /*0470*/  FSETP.GEU.AND P6, PT, R22, R21, PT ;  /* 0x000000151600720b */ /* 0x000fe40003fce000 */
[----:B-----5:R-:W-:Y:S02]  /*0480*/  SEL R14, R14, RZ, P5 ;  /* 0x000000ff0e0e7207 */ /* 0x020fe40002800000 */
[----:B------:R-:W-:Y:S02]  /*0490*/  FSETP.NAN.AND P3, PT, R22, R22, PT ;  /* 0x000000161600720b */ /* 0x000fe40003f68000 */
[----:B------:R-:W-:Y:S02]  /*04a0*/  FSETP.NAN.AND P2, PT, R14, R14, PT ;  /* 0x0000000e0e00720b */ /* 0x000fe40003f48000 */
[----:B------:R-:W-:-:S05]  /*04b0*/  SEL R19, R19, RZ, P5 ;  /* 0x000000ff13137207 */ /* 0x000fca0002800000 */
[----:B------:R-:W-:Y:S02]  /*04c0*/  @P6 FSEL R22, R22, R21, P3 ;  /* 0x0000001516166208 */ /* 0x000fe40001800000 */
[----:B-1----:R-:W-:-:S03]  /*04d0*/  SEL R7, R24, RZ, P5 ;  /* 0x000000ff18077207 */ /* 0x002fc60002800000 */
[----:B------:R-:W-:Y:S01]  /*04e0*/  IMAD.MOV.U32 R6, RZ, RZ, R22 ;  /* 0x000000ffff067224 */ /* 0x000fe200078e0016 */
[----:B------:R-:W-:Y:S02]  /*04f0*/  FSETP.GEU.AND P3, PT, R14, R19, PT ;  /* 0x000000130e00720b */ /* 0x000fe40003f6e000 */
[----:B------:R-:W-:Y:S02]  /*0500*/  SEL R23, R23, RZ, P5 ;  /* 0x000000ff17177207 */ /* 0x000fe40002800000 */
[----:B------:R-:W-:Y:S02]  /*0510*/  FSETP.GEU.AND P6, PT, R6, R7, PT ;  /* 0x000000070600720b */ /* 0x000fe40003fce000 */
[----:B------:R-:W-:-:S04]  /*0520*/  @!P2 FSEL R14, R14, R19, !P3 ;  /* 0x000000130e0ea208 */ /* 0x000fc80005800000 */
[----:B------:R-:W-:Y:S02]  /*0530*/  FSETP.GEU.AND P3, PT, R14, R23, PT ;  /* 0x000000170e00720b */ /* 0x000fe40003f6e000 */
[----:B------:R-:W-:Y:S02]  /*0540*/  FSETP.NAN.AND P2, PT, R6, R6, PT ;  /* 0x000000060600720b */ /* 0x000fe40003f48000 */
[----:B------:R-:W-:-:S03]  /*0550*/  SEL R0, R0, RZ, P4 ;  /* 0x000000ff00007207 */ /* 0x000fc60002000000 */
[----:B------:R-:W-:Y:S02]  /*0560*/  @P6 FSEL R6, R6, R7, P2 ;  /* 0x0000000706066208 */ /* 0x000fe40001000000 */
[----:B------:R-:W-:Y:S02]  /*0570*/  FSETP.NAN.AND P6, PT, R14, R14, PT ;  /* 0x0000000e0e00720b */ /* 0x000fe40003fc8000 */
[----:B------:R-:W-:Y:S02]  /*0580*/  FSETP.NAN.AND P2, PT, R0, R0, PT ;  /* 0x000000000000720b */ /* 0x000fe40003f48000 */
[----:B------:R-:W-:Y:S02]  /*0590*/  SEL R26, R26, RZ, P4 ;  /* 0x000000ff1a1a7207 */ /* 0x000fe40002000000 */
[----:B------:R-:W-:Y:S02]  /*05a0*/  @P3 FSEL R14, R14, R23, P6 ;  /* 0x000000170e0e3208 */ /* 0x000fe40003000000 */
[----:B------:R-:W-:-:S02]  /*05b0*/  SEL R25, R25, RZ, P4 ;  /* 0x000000ff19197207 */ /* 0x000fc40002000000 */
[----:B------:R-:W-:Y:S02]  /*05c0*/  FSETP.NAN.AND P3, PT, R26, R26, PT ;  /* 0x0000001a1a00720b */ /* 0x000fe40003f68000 */
[CC--:B------:R-:W-:Y:S02]  /*05d0*/  FSETP.GT.AND P6, PT, R0.reuse, R25.reuse, PT ;  /* 0x000000190000720b */ /* 0x0c0fe40003fc4000 */
[----:B------:R-:W-:Y:S02]  /*05e0*/  SEL R27, R27, RZ, P4 ;  /* 0x000000ff1b1b7207 */ /* 0x000fe40002000000 */
[----:B------:R-:W-:Y:S02]  /*05f0*/  @!P2 FSEL R0, R0, R25, P6 ;  /* 0x000000190000a208 */ /* 0x000fe40003000000 */
[----:B------:R-:W-:Y:S02]  /*0600*/  FSETP.GT.AND P2, PT, R26, R27, PT ;  /* 0x0000001b1a00720b */ /* 0x000fe40003f44000 */
[----:B------:R-:W-:-:S03]  /*0610*/  SEL R7, R28, RZ, P4 ;  /* 0x000000ff1c077207 */ /* 0x000fc60002000000 */
[----:B------:R-:W-:Y:S02]  /*0620*/  @!P3 FSEL R26, R26, R27, P2 ;  /* 0x0000001b1a1ab208 */ /* 0x000fe40001000000 */
[----:B------:R-:W-:Y:S02]  /*0630*/  FSETP.GT.AND P2, PT, R0, R7, PT ;  /* 0x000000070000720b */ /* 0x000fe40003f44000 */
[----:B------:R-:W-:-:S04]  /*0640*/  SEL R29, R29, RZ, P4 ;  /* 0x000000ff1d1d7207 */ /* 0x000fc80002000000 */
[----:B------:R-:W-:Y:S02]  /*0650*/  FSETP.GT.AND P3, PT, R26, R29, PT ;  /* 0x0000001d1a00720b */ /* 0x000fe40003f64000 */
[----:B------:R-:W-:-:S05]  /*0660*/  FSETP.NAN.AND P6, PT, R0, R0, PT ;  /* 0x000000000000720b */ /* 0x000fca0003fc8000 */
[----:B------:R-:W-:Y:S02]  /*0670*/  @!P2 FSEL R0, R0, R7, P6 ;  /* 0x000000070000a208 */ /* 0x000fe40003000000 */
[----:B------:R-:W-:Y:S02]  /*0680*/  FSETP.NAN.AND P6, PT, R26, R26, PT ;  /* 0x0000001a1a00720b */ /* 0x000fe40003fc8000 */
[----:B------:R-:W-:Y:S02]  /*0690*/  ISETP.NE.AND P2, PT, R20, 0x4, PT ;  /* 0x000000041400780c */ /* 0x000fe40003f45270 */
[----:B------:R-:W-:Y:S02]  /*06a0*/  @!P3 FSEL R26, R26, R29, P6 ;  /* 0x0000001d1a1ab208 */ /* 0x000fe40003000000 */
[----:B------:R-:W-:Y:S02]  /*06b0*/  ISETP.LT.AND P3, PT, R16, 0xc0, !P2 ;  /* 0x000000c01000780c */ /* 0x000fe40005761270 */
[----:B------:R-:W-:Y:S01]  /*06c0*/  CS2R R22, SRZ ;  /* 0x0000000000167805 */ /* 0x000fe2000001ff00 */
[----:B------:R-:W-:-:S02]  /*06d0*/  VIADD R9, R17, 0xfffffff0 ;  /* 0xfffffff011097836 */ /* 0x000fc40000000000 */
[----:B------:R-:W-:Y:S01]  /*06e0*/  VIADD R19, R17, 0xffffffe3 ;  /* 0xffffffe311137836 */ /* 0x000fe20000000000 */
[----:B------:R-:W-:Y:S01]  /*06f0*/  CS2R R24, SRZ ;  /* 0x0000000000187805 */ /* 0x000fe2000001ff00 */
[----:B------:R-:W-:-:S04]  /*0700*/  IMAD.WIDE R8, R9, 0x4, R4 ;  /* 0x0000000409087825 */ /* 0x000fc800078e0204 */
[----:B------:R-:W-:Y:S02]  /*0710*/  IMAD.WIDE R18, R19, 0x4, R4 ;  /* 0x0000000413127825 */ /* 0x000fe400078e0204 */
[----:B------:R0:W2:Y:S02]  /*0720*/  @P3 LDG.E.EL R23, desc[UR4][R10.64] ;  /* 0x000000040a173981 */ /* 0x0000a4000c2e1900 */
[----:B------:R-:W-:Y:S02]  /*0730*/  VIADD R29, R15, 0xfffffff1 ;  /* 0xfffffff10f1d7836 */ /* 0x000fe40000000000 */
[----:B------:R-:W-:Y:S01]  /*0740*/  IMAD.MOV.U32 R27, RZ, RZ, RZ ;  /* 0x000000ffff1b7224 */ /* 0x000fe200078e00ff */
[----:B------:R1:W3:Y:S01]  /*0750*/  @P3 LDG.E.EL R24, desc[UR4][R8.64] ;  /* 0x0000000408183981 */ /* 0x0002e2000c2e1900 */
[----:B------:R-:W-:-:S03]  /*0760*/  IMAD.MOV.U32 R7, RZ, RZ, RZ ;  /* 0x000000ffff077224 */ /* 0x000fc600078e00ff */
[----:B------:R-:W4:Y:S01]  /*0770*/  @P4 LDG.E.EL R22, desc[UR4][R18.64] ;  /* 0x0000000412164981 */ /* 0x000f22000c2e1900 */
[C---:B0-----:R-:W-:Y:S02]  /*0780*/  VIADD R11, R15.reuse, 0xffffffe3 ;  /* 0xffffffe30f0b7836 */ /* 0x041fe40000000000 */
[----:B------:R-:W-:Y:S01]  /*0790*/  VIADD R21, R15, 0xfffffff0 ;  /* 0xfffffff00f157836 */ /* 0x000fe20000000000 */
[----:B------:R0:W5:Y:S01]  /*07a0*/  @P3 LDG.E.EL R7, desc[UR4][R12.64] ;  /* 0x000000040c073981 */ /* 0x000162000c2e1900 */
[----:B------:R-:W-:-:S04]  /*07b0*/  IMAD.WIDE R10, R11, 0x4, R4 ;  /* 0x000000040b0a7825 */ /* 0x000fc800078e0204 */
[----:B-1----:R-:W-:Y:S01]  /*07c0*/  IMAD.WIDE R8, R29, 0x4, R4 ;  /* 0x000000041d087825 */ /* 0x002fe200078e0204 */
[----:B------:R-:W5:Y:S03]  /*07d0*/  @P4 LDG.E.EL R27, desc[UR4][R10.64] ;  /* 0x000000040a1b4981 */ /* 0x000f66000c2e1900 */
[----:B------:R-:W-:Y:S02]  /*07e0*/  IMAD.MOV.U32 R29, RZ, RZ, RZ ;  /* 0x000000ffff1d7224 */ /* 0x000fe400078e00ff */
[----:B------:R-:W-:Y:S02]  /*07f0*/  IMAD.MOV.U32 R28, RZ, RZ, RZ ;  /* 0x000000ffff1c7224 */ /* 0x000fe400078e00ff */
[----:B0-----:R-:W-:Y:S02]  /*0800*/  VIADD R13, R15, 0xfffffff2 ;  /* 0xfffffff20f0d7836 */ /* 0x001fe40000000000 */
[----:B------:R-:W5:Y:S01]  /*0810*/  @P5 LDG.E.EL R29, desc[UR4][R2.64+0xc] ;  /* 0x00000c04021d5981 */ /* 0x000f62000c2e1900 */
[----:B------:R-:W-:-:S02]  /*0820*/  VIADD R19, R17, 0xfffffff3 ;  /* 0xfffffff311137836 */ /* 0x000fc40000000000 */
[--C-:B------:R-:W-:Y:S01]  /*0830*/  IMAD.WIDE R20, R21, 0x4, R4.reuse ;  /* 0x0000000415147825 */ /* 0x100fe200078e0204 */
[----:B------:R0:W5:Y:S03]  /*0840*/  @P3 LDG.E.EL R28, desc[UR4][R8.64] ;  /* 0x00000004081c3981 */ /* 0x000166000c2e1900 */
[----:B------:R-:W-:Y:S01]  /*0850*/  VIADD R17, R15, 0xfffffff3 ;  /* 0xfffffff30f117836 */ /* 0x000fe20000000000 */
[----:B------:R-:W5:Y:S01]  /*0860*/  @P3 LDG.E.EL R25, desc[UR4][R20.64] ;  /* 0x0000000414193981 */ /* 0x000f62000c2e1900 */
[----:B------:R-:W-:Y:S02]  /*0870*/  IMAD.MOV.U32 R15, RZ, RZ, RZ ;  /* 0x000000ffff0f7224 */ /* 0x000fe400078e00ff */
[----:B------:R-:W-:Y:S01]  /*0880*/  IMAD.WIDE R12, R13, 0x4, R4 ;  /* 0x000000040d0c7825 */ /* 0x000fe200078e0204 */
[----:B0-----:R-:W-:-:S03]  /*0890*/  CS2R R8, SRZ ;  /* 0x0000000000087805 */ /* 0x001fc6000001ff00 */
[--C-:B------:R-:W-:Y:S01]  /*08a0*/  IMAD.WIDE R18, R19, 0x4, R4.reuse ;  /* 0x0000000413127825 */ /* 0x100fe200078e0204 */
[----:B------:R-:W5:Y:S03]  /*08b0*/  @P3 LDG.E.EL R15, desc[UR4][R12.64] ;  /* 0x000000040c0f3981 */ /* 0x000f66000c2e1900 */
[----:B------:R-:W-:Y:S01]  /*08c0*/  IMAD.WIDE R4, R17, 0x4, R4 ;  /* 0x0000000411047825 */ /* 0x000fe200078e0204 */
[----:B------:R-:W5:Y:S04]  /*08d0*/  @P3 LDG.E.EL R8, desc[UR4][R18.64] ;  /* 0x0000000412083981 */ /* 0x000f68000c2e1900 */
[----:B------:R0:W5:Y:S01]  /*08e0*/  @P3 LDG.E.EL R9, desc[UR4][R4.64] ;  /* 0x0000000404093981 */ /* 0x000162000c2e1900 */
[----:B------:R-:W-:-:S02]  /*08f0*/  FSETP.NAN.AND P6, PT, R0, R0, PT ;  /* 0x000000000000720b */ /* 0x000fc40003fc8000 */
[----:B--2---:R-:W-:Y:S02]  /*0900*/  SEL R23, R23, RZ, P3 ;  /* 0x000000ff17177207 */ /* 0x004fe40001800000 */
[----:B---3--:R-:W-:Y:S02]  /*0910*/  SEL R24, R24, RZ, P3 ;  /* 0x000000ff18187207 */ /* 0x008fe40001800000 */
[----:B----4-:R-:W-:-:S03]  /*0920*/  SEL R11, R22, RZ, P4 ;  /* 0x000000ff160b7207 */ /* 0x010fc60002000000 */
[----:B------:R-:W-:Y:S01]  /*0930*/  FADD R23, R24, R23 ;  /* 0x0000001718177221 */ /* 0x000fe20000000000 */
[----:B-----5:R-:W-:Y:S02]  /*0940*/  SEL R2, R7, RZ, P3 ;  /* 0x000000ff07027207 */ /* 0x020fe40001800000 */
[----:B------:R-:W-:Y:S02]  /*0950*/  SEL R27, R27, RZ, P4 ;  /* 0x000000ff1b1b7207 */ /* 0x000fe40002000000 */
[----:B------:R-:W-:Y:S01]  /*0960*/  FSETP.GT.AND P4, PT, R0, R11, PT ;  /* 0x0000000b0000720b */ /* 0x000fe20003f84000 */
[----:B0-----:R-:W-:Y:S02]  /*0970*/  FADD R4, R23, R2 ;  /* 0x0000000217047221 */ /* 0x001fe40000000000 */
[----:B------:R-:W0:Y:S01]  /*0980*/  LDC.64 R2, c[0x0][0x218] ;  /* 0x00008600ff027b82 */ /* 0x000e220000000a00 */
[----:B------:R-:W-:Y:S02]  /*0990*/  SEL R29, R29, RZ, P5 ;  /* 0x000000ff1d1d7207 */ /* 0x000fe40002800000 */
[----:B------:R-:W-:-:S02]  /*09a0*/  FSETP.GT.AND P5, PT, R26, R27, PT ;  /* 0x0000001b1a00720b */ /* 0x000fc40003fa4000 */
[----:B------:R-:W-:-:S05]  /*09b0*/  SEL R28, R28, RZ, P3 ;  /* 0x000000ff1c1c7207 */ /* 0x000fca0001800000 */
[----:B------:R-:W-:Y:S02]  /*09c0*/  @!P4 FSEL R0, R0, R11, P6 ;  /* 0x0000000b0000c208 */ /* 0x000fe40003000000 */
[----:B------:R-:W-:Y:S02]  /*09d0*/  SEL R25, R25, RZ, P3 ;  /* 0x000000ff19197207 */ /* 0x000fe40001800000 */
[----:B------:R-:W-:-:S03]  /*09e0*/  FSETP.NAN.AND P4, PT, R26, R26, PT ;  /* 0x0000001a1a00720b */ /* 0x000fc60003f88000 */
[----:B------:R-:W-:Y:S01]  /*09f0*/  FADD R28, R25, R28 ;  /* 0x0000001c191c7221 */ /* 0x000fe20000000000 */
[----:B------:R-:W-:Y:S02]  /*0a00*/  SEL R15, R15, RZ, P3 ;  /* 0x000000ff0f0f7207 */ /* 0x000fe40001800000 */
[----:B------:R-:W-:Y:S02]  /*0a10*/  @!P5 FSEL R26, R26, R27, P4 ;  /* 0x0000001b1a1ad208 */ /* 0x000fe40002000000 */
[----:B------:R-:W-:Y:S02]  /*0a20*/  SEL R5, R8, RZ, P3 ;  /* 0x000000ff08057207 */ /* 0x000fe40001800000 */
[----:B------:R-:W-:Y:S02]  /*0a30*/  SEL R9, R9, RZ, P3 ;  /* 0x000000ff09097207 */ /* 0x000fe40001800000 */
[----:B------:R-:W-:Y:S02]  /*0a40*/  FSETP.GEU.AND P3, PT, R14, R29, PT ;  /* 0x0000001d0e00720b */ /* 0x000fe40003f6e000 */
[----:B------:R-:W-:Y:S01]  /*0a50*/  ISETP.GE.AND P5, PT, R16, 0xc0, PT ;  /* 0x000000c01000780c */ /* 0x000fe20003fa6270 */
[----:B------:R-:W-:Y:S01]  /*0a60*/  FADD R28, R28, R15 ;  /* 0x0000000f1c1c7221 */ /* 0x000fe20000000000 */
[----:B------:R-:W-:Y:S01]  /*0a70*/  FADD R4, R4, R5 ;  /* 0x0000000504047221 */ /* 0x000fe20000000000 */
[----:B------:R-:W-:-:S02]  /*0a80*/  FSETP.NAN.AND P4, PT, R14, R14, PT ;  /* 0x0000000e0e00720b */ /* 0x000fc40003f88000 */
[----:B------:R-:W-:Y:S01]  /*0a90*/  FADD R9, R28, R9 ;  /* 0x000000091c097221 */ /* 0x000fe20000000000 */
[----:B------:R-:W-:Y:S01]  /*0aa0*/  FMUL R5, R4, 0.25 ;  /* 0x3e80000004057820 */ /* 0x000fe20000400000 */
[----:B------:R-:W-:Y:S02]  /*0ab0*/  @P2 FSEL R5, R0, RZ, P1 ;  /* 0x000000ff00052208 */ /* 0x000fe40000800000 */
[----:B------:R-:W-:Y:S01]  /*0ac0*/  FMUL R9, R9, 0.25 ;  /* 0x3e80000009097820 */ /* 0x000fe20000400000 */
[----:B------:R-:W-:Y:S02]  /*0ad0*/  @P2 FSEL R9, R26, RZ, P1 ;  /* 0x000000ff1a092208 */ /* 0x000fe40000800000 */
[----:B------:R-:W-:Y:S01]  /*0ae0*/  @P3 FSEL R14, R14, R29, P4 ;  /* 0x0000001d0e0e3208 */ /* 0x000fe20002000000 */
[----:B0-----:R-:W-:Y:S01]  /*0af0*/  IMAD.WIDE R2, R16, 0x4, R2 ;  /* 0x0000000410027825 */ /* 0x001fe200078e0202 */
[----:B------:R-:W-:Y:S02]  /*0b00*/  FSEL R8, R6, R5, !P0 ;  /* 0x0000000506087208 */ /* 0x000fe40004000000 */
[----:B------:R-:W-:Y:S01]  /*0b10*/  FSEL R9, R14, R9, !P0 ;  /* 0x000000090e097208 */ /* 0x000fe20004000000 */
[----:B------:R-:W-:Y:S06]  /*0b20*/  @P5 EXIT ;  /* 0x000000000000594d */ /* 0x000fec0003800000 */
[----:B------:R-:W-:Y:S01]  /*0b30*/  STG.E.64 desc[UR4][R2.64], R8 ;  /* 0x0000000802007986 */ /* 0x000fe2000c101b04 */
[----:B------:R-:W-:Y:S05]  /*0b40*/  EXIT ;  /* 0x000000000000794d */ /* 0x000fea0003800000 */
.L_x_0:
[----:B------:R-:W-:-:S00]  /*0b50*/  BRA `(.L_x_0) ;  /* 0xfffffffc00fc7947 */ /* 0x000fc0000383ffff */
[----:B------:R-:W-:-:S00]  /*0b60*/  NOP ;  /* 0x0000000000007918 */ /* 0x000fc00000000000 */
        /* <DEDUP_REMOVED lines=9> */
.L_x_1:


//--------------------- .nv.constant0.triton_poi_fused_cat_0 --------------------------
	.section	.nv.constant0.triton_poi_fused_cat_0,"a",@progbits
	.sectionflags	@""
	.align	4
.nv.constant0.triton_poi_fused_cat_0:
	.zero		548
